//
// Generated by NVIDIA NVVM Compiler
//
// Compiler Build ID: CL-36424714
// Cuda compilation tools, release 13.0, V13.0.88
// Based on NVVM 20.0.0
//

.version 9.0
.target sm_100
.address_size 64

	// .globl	_Z13runGenerationPcS_

.visible .entry _Z13runGenerationPcS_(
	.param .u64 .ptr .align 1 _Z13runGenerationPcS__param_0,
	.param .u64 .ptr .align 1 _Z13runGenerationPcS__param_1
)
{
	.reg .pred 	%p<31>;
	.reg .b16 	%rs<5>;
	.reg .b32 	%r<45>;
	.reg .b64 	%rd<16>;

	ld.param.u64 	%rd4, [_Z13runGenerationPcS__param_0];
	ld.param.u64 	%rd5, [_Z13runGenerationPcS__param_1];
	cvta.to.global.u64 	%rd6, %rd5;
	cvta.to.global.u64 	%rd1, %rd4;
	mov.u32 	%r1, %ctaid.x;
	mov.u32 	%r21, %ctaid.y;
	setp.gt.u32 	%p1, %r1, 149;
	mad.lo.s32 	%r3, %r21, 150, %r1;
	cvt.u64.u32 	%rd7, %r3;
	add.s64 	%rd2, %rd6, %rd7;
	setp.gt.u32 	%p2, %r21, 150;
	or.pred  	%p3, %p1, %p2;
	add.s64 	%rd3, %rd1, %rd7;
	mov.b32 	%r38, 0;
	@%p3 bra 	$L__BB0_2;
	ld.global.s8 	%r38, [%rd3+1];
$L__BB0_2:
	max.u32 	%r22, %r1, %r21;
	setp.gt.u32 	%p4, %r22, 149;
	@%p4 bra 	$L__BB0_4;
	ld.global.s8 	%r23, [%rd3+151];
	add.s32 	%r38, %r38, %r23;
$L__BB0_4:
	setp.gt.u32 	%p5, %r1, 149;
	setp.eq.s32 	%p6, %r21, 0;
	setp.gt.u32 	%p7, %r21, 151;
	or.pred  	%p8, %p5, %p7;
	or.pred  	%p9, %p8, %p6;
	@%p9 bra 	$L__BB0_6;
	add.s32 	%r24, %r3, -149;
	cvt.u64.u32 	%rd8, %r24;
	add.s64 	%rd9, %rd1, %rd8;
	ld.global.s8 	%r25, [%rd9];
	add.s32 	%r38, %r38, %r25;
$L__BB0_6:
	setp.gt.u32 	%p10, %r21, 149;
	setp.gt.u32 	%p11, %r1, 150;
	or.pred  	%p12, %p11, %p10;
	@%p12 bra 	$L__BB0_8;
	ld.global.s8 	%r26, [%rd3+150];
	add.s32 	%r38, %r38, %r26;
$L__BB0_8:
	setp.gt.u32 	%p13, %r21, 151;
	setp.eq.s32 	%p14, %r21, 0;
	setp.gt.u32 	%p15, %r1, 150;
	or.pred  	%p16, %p15, %p13;
	or.pred  	%p17, %p16, %p14;
	@%p17 bra 	$L__BB0_10;
	add.s32 	%r27, %r3, -150;
	cvt.u64.u32 	%rd10, %r27;
	add.s64 	%rd11, %rd1, %rd10;
	ld.global.s8 	%r28, [%rd11];
	add.s32 	%r38, %r38, %r28;
$L__BB0_10:
	setp.eq.s32 	%p18, %r1, 0;
	@%p18 bra 	$L__BB0_17;
	setp.gt.u32 	%p19, %r21, 150;
	setp.gt.u32 	%p20, %r1, 151;
	or.pred  	%p21, %p20, %p19;
	@%p21 bra 	$L__BB0_13;
	add.s32 	%r29, %r3, -1;
	cvt.u64.u32 	%rd12, %r29;
	add.s64 	%rd13, %rd1, %rd12;
	ld.global.s8 	%r30, [%rd13];
	add.s32 	%r38, %r38, %r30;
$L__BB0_13:
	setp.gt.u32 	%p22, %r21, 149;
	setp.gt.u32 	%p23, %r1, 151;
	or.pred  	%p24, %p23, %p22;
	@%p24 bra 	$L__BB0_15;
	ld.global.s8 	%r31, [%rd3+149];
	add.s32 	%r38, %r38, %r31;
$L__BB0_15:
	setp.eq.s32 	%p25, %r21, 0;
	setp.gt.u32 	%p26, %r22, 151;
	or.pred  	%p27, %p26, %p25;
	@%p27 bra 	$L__BB0_17;
	add.s32 	%r34, %r3, -151;
	cvt.u64.u32 	%rd14, %r34;
	add.s64 	%rd15, %rd1, %rd14;
	ld.global.s8 	%r35, [%rd15];
	add.s32 	%r38, %r38, %r35;
$L__BB0_17:
	ld.global.u8 	%rs1, [%rd3];
	setp.eq.s16 	%p28, %rs1, 0;
	@%p28 bra 	$L__BB0_21;
	setp.ne.s32 	%p29, %r38, 3;
	@%p29 bra 	$L__BB0_20;
	mov.b16 	%rs3, 1;
	st.global.u8 	[%rd2], %rs3;
	bra.uni 	$L__BB0_22;
$L__BB0_20:
	mov.b16 	%rs2, 0;
	st.global.u8 	[%rd2], %rs2;
	bra.uni 	$L__BB0_22;
$L__BB0_21:
	and.b32  	%r36, %r38, -2;
	setp.eq.s32 	%p30, %r36, 2;
	selp.u16 	%rs4, 1, 0, %p30;
	st.global.u8 	[%rd2], %rs4;
$L__BB0_22:
	ret;

}


// ===== COMPILED SASS (sm_100) =====

	.target	sm_100

	.elftype	@"ET_EXEC"


//--------------------- .note.nv.tkinfo           --------------------------
	.section	.note.nv.tkinfo,"",@"SHT_NOTE"
	.sectionflags	@"SHF_NOTE_NV_TKINFO"
	.tkinfo
        /*0018*/ 	.word	0x00000002
        /*0030*/ 	.string	""
        /*0030*/ 	.string	"ptxas"
        /*0030*/ 	.string	"Cuda compilation tools, release 13.0, V13.0.88"
        /*0030*/ 	.string	"Build cuda_13.0.r13.0/compiler.36424714_0"
        /*0030*/ 	.string	"-arch sm_100 -m 64 "



//--------------------- .note.nv.cuinfo           --------------------------
	.section	.note.nv.cuinfo,"",@"SHT_NOTE"
	.sectionflags	@"SHF_NOTE_NV_CUINFO"
        /*0018*/ 	.short	0x0002
        /*001a*/ 	.short	0x0064
        /*001c*/ 	.short	0x0082
	.zero		2


//--------------------- .nv.info                  --------------------------
	.section	.nv.info,"",@"SHT_CUDA_INFO"
	.align	4


	//----- nvinfo : EIATTR_REGCOUNT
	.align		4
        /*0000*/ 	.byte	0x04, 0x2f
        /*0002*/ 	.short	(.L_1 - .L_0)
	.align		4
.L_0:
        /*0004*/ 	.word	index@(_Z13runGenerationPcS_)
        /*0008*/ 	.word	0x00000014


	//----- nvinfo : EIATTR_FRAME_SIZE
	.align		4
.L_1:
        /*000c*/ 	.byte	0x04, 0x11
        /*000e*/ 	.short	(.L_3 - .L_2)
	.align		4
.L_2:
        /*0010*/ 	.word	index@(_Z13runGenerationPcS_)
        /*0014*/ 	.word	0x00000000


	//----- nvinfo : EIATTR_MIN_STACK_SIZE
	.align		4
.L_3:
        /*0018*/ 	.byte	0x04, 0x12
        /*001a*/ 	.short	(.L_5 - .L_4)
	.align		4
.L_4:
        /*001c*/ 	.word	index@(_Z13runGenerationPcS_)
        /*0020*/ 	.word	0x00000000
.L_5:


//--------------------- .nv.compat                --------------------------
	.section	.nv.compat,"",@"SHT_CUDA_COMPAT_INFO"
	.align	4
        /*0000*/ 	.byte	0x02, 0x09, 0x00, 0x00, 0x02, 0x02, 0x01, 0x00, 0x02, 0x05, 0x05, 0x00, 0x03, 0x07, 0x01, 0x01
        /*0010*/ 	.byte	0x02, 0x03, 0x00, 0x00, 0x02, 0x06, 0x01, 0x00, 0x04, 0x0b, 0x08, 0x00, 0x09, 0x00, 0x00, 0x00
        /*0020*/ 	.byte	0x00, 0x00, 0x00, 0x00


//--------------------- .nv.info._Z13runGenerationPcS_ --------------------------
	.section	.nv.info._Z13runGenerationPcS_,"",@"SHT_CUDA_INFO"
	.sectionflags	@""
	.align	4


	//----- nvinfo : EIATTR_CUDA_API_VERSION
	.align		4
        /*0000*/ 	.byte	0x04, 0x37
        /*0002*/ 	.short	(.L_7 - .L_6)
.L_6:
        /*0004*/ 	.word	0x00000082


	//----- nvinfo : EIATTR_KPARAM_INFO
	.align		4
.L_7:
        /*0008*/ 	.byte	0x04, 0x17
        /*000a*/ 	.short	(.L_9 - .L_8)
.L_8:
        /*000c*/ 	.word	0x00000000
        /*0010*/ 	.short	0x0001
        /*0012*/ 	.short	0x0008
        /*0014*/ 	.byte	0x00, 0xf5, 0x21, 0x00


	//----- nvinfo : EIATTR_KPARAM_INFO
	.align		4
.L_9:
        /*0018*/ 	.byte	0x04, 0x17
        /*001a*/ 	.short	(.L_11 - .L_10)
.L_10:
        /*001c*/ 	.word	0x00000000
        /*0020*/ 	.short	0x0000
        /*0022*/ 	.short	0x0000
        /*0024*/ 	.byte	0x00, 0xf5, 0x21, 0x00


	//----- nvinfo : EIATTR_SPARSE_MMA_MASK
	.align		4
.L_11:
        /*0028*/ 	.byte	0x03, 0x50
        /*002a*/ 	.short	0x0000


	//----- nvinfo : EIATTR_MAXREG_COUNT
	.align		4
        /*002c*/ 	.byte	0x03, 0x1b
        /*002e*/ 	.short	0x00ff


	//----- nvinfo : EIATTR_MERCURY_ISA_VERSION
	.align		4
        /*0030*/ 	.byte	0x03, 0x5f
        /*0032*/ 	.short	0x0101


	//----- nvinfo : EIATTR_VRC_CTA_INIT_COUNT
	.align		4
        /*0034*/ 	.byte	0x02, 0x4a
	.zero		1
	.zero		1


	//----- nvinfo : EIATTR_EXIT_INSTR_OFFSETS
	.align		4
        /*0038*/ 	.byte	0x04, 0x1c
        /*003a*/ 	.short	(.L_13 - .L_12)


	//   ....[0]....
.L_12:
        /*003c*/ 	.word	0x000003e0


	//   ....[1]....
        /*0040*/ 	.word	0x00000400


	//   ....[2]....
        /*0044*/ 	.word	0x00000450


	//----- nvinfo : EIATTR_CBANK_PARAM_SIZE
	.align		4
.L_13:
        /*0048*/ 	.byte	0x03, 0x19
        /*004a*/ 	.short	0x0010


	//----- nvinfo : EIATTR_PARAM_CBANK
	.align		4
        /*004c*/ 	.byte	0x04, 0x0a
        /*004e*/ 	.short	(.L_15 - .L_14)
	.align		4
.L_14:
        /*0050*/ 	.word	index@(.nv.constant0._Z13runGenerationPcS_)
        /*0054*/ 	.short	0x0380
        /*0056*/ 	.short	0x0010


	//----- nvinfo : EIATTR_SW_WAR
	.align		4
.L_15:
        /*0058*/ 	.byte	0x04, 0x36
        /*005a*/ 	.short	(.L_17 - .L_16)
.L_16:
        /*005c*/ 	.word	0x00000008
.L_17:


//--------------------- .nv.callgraph             --------------------------
	.section	.nv.callgraph,"",@"SHT_CUDA_CALLGRAPH"
	.align	4
	.sectionentsize	8
	.align		4
        /*0000*/ 	.word	0x00000000
	.align		4
        /*0004*/ 	.word	0xffffffff
	.align		4
        /*0008*/ 	.word	0x00000000
	.align		4
        /*000c*/ 	.word	0xfffffffe
	.align		4
        /*0010*/ 	.word	0x00000000
	.align		4
        /*0014*/ 	.word	0xfffffffd
	.align		4
        /*0018*/ 	.word	0x00000000
	.align		4
        /*001c*/ 	.word	0xfffffffc


//--------------------- .text._Z13runGenerationPcS_ --------------------------
	.section	.text._Z13runGenerationPcS_,"ax",@progbits
	.align	128
        .global         _Z13runGenerationPcS_
        .type           _Z13runGenerationPcS_,@function
        .size           _Z13runGenerationPcS_,(.L_x_3 - _Z13runGenerationPcS_)
        .other          _Z13runGenerationPcS_,@"STO_CUDA_ENTRY STV_DEFAULT"
_Z13runGenerationPcS_:
.text._Z13runGenerationPcS_:
[----:B------:R-:W-:Y:S01]  /*0000*/  LDC R1, c[0x0][0x37c] ;  /* 0x0000df00ff017b82 */ /* 0x000fe20000000800 */
[----:B------:R-:W0:Y:S07]  /*0010*/  S2R R17, SR_CTAID.Y ;  /* 0x0000000000117919 */ /* 0x000e2e0000002600 */
[----:B------:R-:W1:Y:S01]  /*0020*/  LDC.64 R4, c[0x0][0x380] ;  /* 0x0000e000ff047b82 */ /* 0x000e620000000a00 */
[----:B------:R-:W2:Y:S01]  /*0030*/  LDCU.64 UR4, c[0x0][0x358] ;  /* 0x00006b00ff0477ac */ /* 0x000ea20008000a00 */
[----:B------:R-:W-:Y:S01]  /*0040*/  IMAD.MOV.U32 R0, RZ, RZ, RZ ;  /* 0x000000ffff007224 */ /* 0x000fe200078e00ff */
[----:B------:R-:W3:Y:S01]  /*0050*/  S2R R6, SR_CTAID.X ;  /* 0x0000000000067919 */ /* 0x000ee20000002500 */
[----:B0-----:R-:W-:-:S02]  /*0060*/  ISETP.GT.U32.AND P0, PT, R17, 0x97, PT ;  /* 0x000000971100780c */ /* 0x001fc40003f04070 */
[C---:B------:R-:W-:Y:S02]  /*0070*/  ISETP.GT.U32.AND P1, PT, R17.reuse, 0x96, PT ;  /* 0x000000961100780c */ /* 0x040fe40003f24070 */
[C---:B---3--:R-:W-:Y:S01]  /*0080*/  ISETP.GT.U32.OR P2, PT, R6.reuse, 0x95, P0 ;  /* 0x000000950600780c */ /* 0x048fe20000744470 */
[C---:B------:R-:W-:Y:S01]  /*0090*/  IMAD R7, R17.reuse, 0x96, R6 ;  /* 0x0000009611077824 */ /* 0x040fe200078e0206 */
[C---:B------:R-:W-:Y:S02]  /*00a0*/  VIMNMX.U32 R12, PT, PT, R6.reuse, R17, !PT ;  /* 0x00000011060c7248 */ /* 0x040fe40007fe0000 */
[----:B------:R-:W-:Y:S02]  /*00b0*/  ISETP.EQ.OR P2, PT, R17, RZ, P2 ;  /* 0x000000ff1100720c */ /* 0x000fe40001742670 */
[C---:B------:R-:W-:Y:S02]  /*00c0*/  ISETP.GT.U32.OR P3, PT, R6.reuse, 0x96, P0 ;  /* 0x000000960600780c */ /* 0x040fe40000764470 */
[----:B------:R-:W-:-:S02]  /*00d0*/  ISETP.GT.U32.OR P4, PT, R6, 0x95, P1 ;  /* 0x000000950600780c */ /* 0x000fc40000f84470 */
[----:B------:R-:W-:Y:S02]  /*00e0*/  ISETP.GT.U32.AND P5, PT, R12, 0x95, PT ;  /* 0x000000950c00780c */ /* 0x000fe40003fa4070 */
[----:B-1----:R-:W-:Y:S02]  /*00f0*/  IADD3 R2, P0, PT, R7, R4, RZ ;  /* 0x0000000407027210 */ /* 0x002fe40007f1e0ff */
[----:B------:R-:W-:-:S03]  /*0100*/  ISETP.EQ.OR P3, PT, R17, RZ, P3 ;  /* 0x000000ff1100720c */ /* 0x000fc60001f62670 */
[----:B------:R-:W-:Y:S02]  /*0110*/  @!P2 VIADD R9, R7, 0xffffff6b ;  /* 0xffffff6b0709a836 */ /* 0x000fe40000000000 */
[--C-:B------:R-:W-:Y:S01]  /*0120*/  IMAD.X R3, RZ, RZ, R5.reuse, P0 ;  /* 0x000000ffff037224 */ /* 0x100fe200000e0605 */
[----:B------:R-:W-:Y:S02]  /*0130*/  ISETP.GT.U32.AND P0, PT, R17, 0x95, PT ;  /* 0x000000951100780c */ /* 0x000fe40003f04070 */
[----:B------:R-:W-:Y:S02]  /*0140*/  @!P2 IADD3 R8, P6, PT, R9, R4, RZ ;  /* 0x000000040908a210 */ /* 0x000fe40007fde0ff */
[----:B--2---:R-:W2:Y:S01]  /*0150*/  @!P4 LDG.E.S8 R0, desc[UR4][R2.64+0x1] ;  /* 0x000001040200c981 */ /* 0x004ea2000c1e1300 */
[----:B------:R-:W-:Y:S02]  /*0160*/  ISETP.GT.U32.OR P4, PT, R6, 0x96, P0 ;  /* 0x000000960600780c */ /* 0x000fe40000784470 */
[----:B------:R-:W-:Y:S01]  /*0170*/  @!P2 IMAD.X R9, RZ, RZ, R5, P6 ;  /* 0x000000ffff09a224 */ /* 0x000fe200030e0605 */
[----:B------:R-:W2:Y:S01]  /*0180*/  @!P5 LDG.E.S8 R13, desc[UR4][R2.64+0x97] ;  /* 0x00009704020dd981 */ /* 0x000ea2000c1e1300 */
[----:B------:R-:W-:-:S04]  /*0190*/  @!P3 VIADD R11, R7, 0xffffff6a ;  /* 0xffffff6a070bb836 */ /* 0x000fc80000000000 */
[----:B------:R-:W3:Y:S01]  /*01a0*/  @!P2 LDG.E.S8 R9, desc[UR4][R8.64] ;  /* 0x000000040809a981 */ /* 0x000ee2000c1e1300 */
[----:B------:R-:W-:-:S04]  /*01b0*/  @!P3 IADD3 R10, P6, PT, R11, R4, RZ ;  /* 0x000000040b0ab210 */ /* 0x000fc80007fde0ff */
[----:B------:R-:W4:Y:S01]  /*01c0*/  @!P4 LDG.E.S8 R15, desc[UR4][R2.64+0x96] ;  /* 0x00009604020fc981 */ /* 0x000f22000c1e1300 */
[----:B------:R-:W-:-:S06]  /*01d0*/  @!P3 IMAD.X R11, RZ, RZ, R5, P6 ;  /* 0x000000ffff0bb224 */ /* 0x000fcc00030e0605 */
[----:B------:R-:W5:Y:S01]  /*01e0*/  @!P3 LDG.E.S8 R11, desc[UR4][R10.64] ;  /* 0x000000040a0bb981 */ /* 0x000f62000c1e1300 */
[----:B--2---:R-:W-:-:S04]  /*01f0*/  @!P5 IMAD.IADD R0, R0, 0x1, R13 ;  /* 0x000000010000d824 */ /* 0x004fc800078e020d */
[----:B---3--:R-:W-:Y:S01]  /*0200*/  @!P2 IMAD.IADD R0, R0, 0x1, R9 ;  /* 0x000000010000a824 */ /* 0x008fe200078e0209 */
[----:B------:R-:W-:-:S03]  /*0210*/  ISETP.NE.AND P2, PT, R6, RZ, PT ;  /* 0x000000ff0600720c */ /* 0x000fc60003f45270 */
[----:B----4-:R-:W-:-:S04]  /*0220*/  @!P4 IMAD.IADD R0, R0, 0x1, R15 ;  /* 0x000000010000c824 */ /* 0x010fc800078e020f */
[----:B-----5:R-:W-:-:S06]  /*0230*/  @!P3 IMAD.IADD R0, R0, 0x1, R11 ;  /* 0x000000010000b824 */ /* 0x020fcc00078e020b */
[----:B------:R-:W-:Y:S05]  /*0240*/  @!P2 BRA `(.L_x_0) ;  /* 0x000000000040a947 */ /* 0x000fea0003800000 */
[C---:B------:R-:W-:Y:S02]  /*0250*/  ISETP.GT.U32.OR P1, PT, R6.reuse, 0x97, P1 ;  /* 0x000000970600780c */ /* 0x040fe40000f24470 */
[----:B------:R-:W-:Y:S02]  /*0260*/  ISETP.NE.AND P2, PT, R17, RZ, PT ;  /* 0x000000ff1100720c */ /* 0x000fe40003f45270 */
[----:B------:R-:W-:Y:S02]  /*0270*/  ISETP.GT.U32.OR P0, PT, R6, 0x97, P0 ;  /* 0x000000970600780c */ /* 0x000fe40000704470 */
[----:B------:R-:W-:-:S07]  /*0280*/  ISETP.GT.U32.OR P2, PT, R12, 0x97, !P2 ;  /* 0x000000970c00780c */ /* 0x000fce0005744470 */
[----:B------:R-:W-:-:S05]  /*0290*/  @!P1 VIADD R9, R7, 0xffffffff ;  /* 0xffffffff07099836 */ /* 0x000fca0000000000 */
[----:B------:R-:W-:Y:S01]  /*02a0*/  @!P1 IADD3 R8, P3, PT, R9, R4, RZ ;  /* 0x0000000409089210 */ /* 0x000fe20007f7e0ff */
[----:B------:R-:W-:-:S04]  /*02b0*/  @!P2 VIADD R11, R7, 0xffffff69 ;  /* 0xffffff69070ba836 */ /* 0x000fc80000000000 */
[--C-:B------:R-:W-:Y:S01]  /*02c0*/  @!P1 IMAD.X R9, RZ, RZ, R5.reuse, P3 ;  /* 0x000000ffff099224 */ /* 0x100fe200018e0605 */
[----:B------:R-:W-:Y:S02]  /*02d0*/  @!P2 IADD3 R4, P3, PT, R11, R4, RZ ;  /* 0x000000040b04a210 */ /* 0x000fe40007f7e0ff */
[----:B------:R-:W2:Y:S04]  /*02e0*/  @!P0 LDG.E.S8 R11, desc[UR4][R2.64+0x95] ;  /* 0x00009504020b8981 */ /* 0x000ea8000c1e1300 */
[----:B------:R-:W3:Y:S01]  /*02f0*/  @!P1 LDG.E.S8 R9, desc[UR4][R8.64] ;  /* 0x0000000408099981 */ /* 0x000ee2000c1e1300 */
[----:B------:R-:W-:-:S06]  /*0300*/  @!P2 IMAD.X R5, RZ, RZ, R5, P3 ;  /* 0x000000ffff05a224 */ /* 0x000fcc00018e0605 */
[----:B------:R-:W4:Y:S01]  /*0310*/  @!P2 LDG.E.S8 R5, desc[UR4][R4.64] ;  /* 0x000000040405a981 */ /* 0x000f22000c1e1300 */
[----:B---3--:R-:W-:-:S04]  /*0320*/  @!P1 IMAD.IADD R0, R0, 0x1, R9 ;  /* 0x0000000100009824 */ /* 0x008fc800078e0209 */
[----:B--2---:R-:W-:-:S04]  /*0330*/  @!P0 IMAD.IADD R0, R0, 0x1, R11 ;  /* 0x0000000100008824 */ /* 0x004fc800078e020b */
[----:B----4-:R-:W-:-:S07]  /*0340*/  @!P2 IMAD.IADD R0, R0, 0x1, R5 ;  /* 0x000000010000a824 */ /* 0x010fce00078e0205 */
.L_x_0:
[----:B------:R-:W2:Y:S01]  /*0350*/  LDG.E.U8 R2, desc[UR4][R2.64] ;  /* 0x0000000402027981 */ /* 0x000ea2000c1e1100 */
[----:B------:R-:W0:Y:S02]  /*0360*/  LDC.64 R4, c[0x0][0x388] ;  /* 0x0000e200ff047b82 */ /* 0x000e240000000a00 */
[----:B0-----:R-:W-:-:S05]  /*0370*/  IADD3 R4, P1, PT, R7, R4, RZ ;  /* 0x0000000407047210 */ /* 0x001fca0007f3e0ff */
[----:B------:R-:W-:Y:S01]  /*0380*/  IMAD.X R5, RZ, RZ, R5, P1 ;  /* 0x000000ffff057224 */ /* 0x000fe200008e0605 */
[----:B--2---:R-:W-:-:S13]  /*0390*/  ISETP.NE.AND P0, PT, R2, RZ, PT ;  /* 0x000000ff0200720c */ /* 0x004fda0003f05270 */
[----:B------:R-:W-:Y:S05]  /*03a0*/  @!P0 BRA `(.L_x_1) ;  /* 0x0000000000188947 */ /* 0x000fea0003800000 */
[----:B------:R-:W-:Y:S01]  /*03b0*/  ISETP.NE.AND P0, PT, R0, 0x3, PT ;  /* 0x000000030000780c */ /* 0x000fe20003f05270 */
[----:B------:R-:W-:-:S12]  /*03c0*/  IMAD.MOV.U32 R2, RZ, RZ, 0x1 ;  /* 0x00000001ff027424 */ /* 0x000fd800078e00ff */
[----:B------:R0:W-:Y:S01]  /*03d0*/  @!P0 STG.E.U8 desc[UR4][R4.64], R2 ;  /* 0x0000000204008986 */ /* 0x0001e2000c101104 */
[----:B------:R-:W-:Y:S05]  /*03e0*/  @!P0 EXIT ;  /* 0x000000000000894d */ /* 0x000fea0003800000 */
[----:B------:R-:W-:Y:S01]  /*03f0*/  STG.E.U8 desc[UR4][R4.64], RZ ;  /* 0x000000ff04007986 */ /* 0x000fe2000c101104 */
[----:B------:R-:W-:Y:S05]  /*0400*/  EXIT ;  /* 0x000000000000794d */ /* 0x000fea0003800000 */
.L_x_1:
[----:B------:R-:W-:-:S04]  /*0410*/  LOP3.LUT R0, R0, 0xfffffffe, RZ, 0xc0, !PT ;  /* 0xfffffffe00007812 */ /* 0x000fc800078ec0ff */
[----:B------:R-:W-:-:S04]  /*0420*/  ISETP.NE.AND P0, PT, R0, 0x2, PT ;  /* 0x000000020000780c */ /* 0x000fc80003f05270 */
[----:B------:R-:W-:-:S05]  /*0430*/  SEL R3, RZ, 0x1, P0 ;  /* 0x00000001ff037807 */ /* 0x000fca0000000000 */
[----:B------:R-:W-:Y:S01]  /*0440*/  STG.E.U8 desc[UR4][R4.64], R3 ;  /* 0x0000000304007986 */ /* 0x000fe2000c101104 */
[----:B------:R-:W-:Y:S05]  /*0450*/  EXIT ;  /* 0x000000000000794d */ /* 0x000fea0003800000 */
.L_x_2:
[----:B------:R-:W-:-:S00]  /*0460*/  BRA `(.L_x_2) ;  /* 0xfffffffc00fc7947 */ /* 0x000fc0000383ffff */
[----:B------:R-:W-:-:S00]  /*0470*/  NOP ;  /* 0x0000000000007918 */ /* 0x000fc00000000000 */
        /* <DEDUP_REMOVED lines=8> */
.L_x_3:


//--------------------- .nv.shared.reserved.0     --------------------------
	.section	.nv.shared.reserved.0,"aw",@nobits
	.weak		__nv_reservedSMEM_offset_0_alias
	.size		__nv_reservedSMEM_offset_0_alias, 0, 64
	.other		__nv_reservedSMEM_offset_0_alias,@"STO_CUDA_RESERVED_SHARED STV_DEFAULT"
__nv_reservedSMEM_offset_0_alias:
	.zero		0
	.zero		64


//--------------------- .nv.constant0._Z13runGenerationPcS_ --------------------------
	.section	.nv.constant0._Z13runGenerationPcS_,"a",@progbits
	.sectionflags	@""
	.align	4
.nv.constant0._Z13runGenerationPcS_:
	.zero		912


//--------------------- SYMBOLS --------------------------

	.type		.nv.reservedSmem.offset0,@object
	.size		.nv.reservedSmem.offset0,0x4
